//
// Generated by NVIDIA NVVM Compiler
//
// Compiler Build ID: CL-36424714
// Cuda compilation tools, release 13.0, V13.0.88
// Based on NVVM 20.0.0
//

.version 9.0
.target sm_100
.address_size 64


.entry _Z12sumOfSquaresPiS_Pl(
	.param .u64 .ptr .align 1 _Z12sumOfSquaresPiS_Pl_param_0,
	.param .u64 .ptr .align 1 _Z12sumOfSquaresPiS_Pl_param_1,
	.param .u64 .ptr .align 1 _Z12sumOfSquaresPiS_Pl_param_2
)
{
	.reg .pred 	%p<4>;
	.reg .b32 	%r<56>;
	.reg .b64 	%rd<22>;

	ld.param.u64 	%rd6, [_Z12sumOfSquaresPiS_Pl_param_0];
	ld.param.u64 	%rd7, [_Z12sumOfSquaresPiS_Pl_param_1];
	ld.param.u64 	%rd8, [_Z12sumOfSquaresPiS_Pl_param_2];
	mov.u32 	%r1, %tid.x;
	setp.ne.s32 	%p1, %r1, 0;
	@%p1 bra 	$L__BB0_2;
	// begin inline asm
	mov.u64 	%rd20, %clock64;
	// end inline asm
$L__BB0_2:
	mul.wide.u32 	%rd11, %r1, 4;
	cvta.to.global.u64 	%rd12, %rd6;
	add.s64 	%rd13, %rd11, %rd12;
	add.s64 	%rd21, %rd13, 32768;
	mov.b32 	%r54, 0;
	mov.u32 	%r55, %r54;
$L__BB0_3:
	.pragma "nounroll";
	ld.global.u32 	%r7, [%rd21+-32768];
	mul.lo.s32 	%r8, %r7, %r7;
	mad.lo.s32 	%r9, %r8, %r7, %r54;
	ld.global.u32 	%r10, [%rd21+-28672];
	mul.lo.s32 	%r11, %r10, %r10;
	mad.lo.s32 	%r12, %r11, %r10, %r9;
	ld.global.u32 	%r13, [%rd21+-24576];
	mul.lo.s32 	%r14, %r13, %r13;
	mad.lo.s32 	%r15, %r14, %r13, %r12;
	ld.global.u32 	%r16, [%rd21+-20480];
	mul.lo.s32 	%r17, %r16, %r16;
	mad.lo.s32 	%r18, %r17, %r16, %r15;
	ld.global.u32 	%r19, [%rd21+-16384];
	mul.lo.s32 	%r20, %r19, %r19;
	mad.lo.s32 	%r21, %r20, %r19, %r18;
	ld.global.u32 	%r22, [%rd21+-12288];
	mul.lo.s32 	%r23, %r22, %r22;
	mad.lo.s32 	%r24, %r23, %r22, %r21;
	ld.global.u32 	%r25, [%rd21+-8192];
	mul.lo.s32 	%r26, %r25, %r25;
	mad.lo.s32 	%r27, %r26, %r25, %r24;
	ld.global.u32 	%r28, [%rd21+-4096];
	mul.lo.s32 	%r29, %r28, %r28;
	mad.lo.s32 	%r30, %r29, %r28, %r27;
	ld.global.u32 	%r31, [%rd21];
	mul.lo.s32 	%r32, %r31, %r31;
	mad.lo.s32 	%r33, %r32, %r31, %r30;
	ld.global.u32 	%r34, [%rd21+4096];
	mul.lo.s32 	%r35, %r34, %r34;
	mad.lo.s32 	%r36, %r35, %r34, %r33;
	ld.global.u32 	%r37, [%rd21+8192];
	mul.lo.s32 	%r38, %r37, %r37;
	mad.lo.s32 	%r39, %r38, %r37, %r36;
	ld.global.u32 	%r40, [%rd21+12288];
	mul.lo.s32 	%r41, %r40, %r40;
	mad.lo.s32 	%r42, %r41, %r40, %r39;
	ld.global.u32 	%r43, [%rd21+16384];
	mul.lo.s32 	%r44, %r43, %r43;
	mad.lo.s32 	%r45, %r44, %r43, %r42;
	ld.global.u32 	%r46, [%rd21+20480];
	mul.lo.s32 	%r47, %r46, %r46;
	mad.lo.s32 	%r48, %r47, %r46, %r45;
	ld.global.u32 	%r49, [%rd21+24576];
	mul.lo.s32 	%r50, %r49, %r49;
	mad.lo.s32 	%r51, %r50, %r49, %r48;
	ld.global.u32 	%r52, [%rd21+28672];
	mul.lo.s32 	%r53, %r52, %r52;
	mad.lo.s32 	%r54, %r53, %r52, %r51;
	add.s32 	%r55, %r55, 16;
	add.s64 	%rd21, %rd21, 65536;
	setp.ne.s32 	%p2, %r55, 1024;
	@%p2 bra 	$L__BB0_3;
	setp.ne.s32 	%p3, %r1, 0;
	cvta.to.global.u64 	%rd14, %rd7;
	add.s64 	%rd16, %rd14, %rd11;
	st.global.u32 	[%rd16], %r54;
	@%p3 bra 	$L__BB0_6;
	// begin inline asm
	mov.u64 	%rd17, %clock64;
	// end inline asm
	sub.s64 	%rd18, %rd17, %rd20;
	cvta.to.global.u64 	%rd19, %rd8;
	st.global.u64 	[%rd19], %rd18;
$L__BB0_6:
	ret;

}


// ===== COMPILED SASS (sm_100) =====

	.target	sm_100

	.elftype	@"ET_EXEC"


//--------------------- .note.nv.tkinfo           --------------------------
	.section	.note.nv.tkinfo,"",@"SHT_NOTE"
	.sectionflags	@"SHF_NOTE_NV_TKINFO"
	.tkinfo
        /*0018*/ 	.word	0x00000002
        /*0030*/ 	.string	""
        /*0030*/ 	.string	"ptxas"
        /*0030*/ 	.string	"Cuda compilation tools, release 13.0, V13.0.88"
        /*0030*/ 	.string	"Build cuda_13.0.r13.0/compiler.36424714_0"
        /*0030*/ 	.string	"-arch sm_100 -m 64 "



//--------------------- .note.nv.cuinfo           --------------------------
	.section	.note.nv.cuinfo,"",@"SHT_NOTE"
	.sectionflags	@"SHF_NOTE_NV_CUINFO"
        /*0018*/ 	.short	0x0002
        /*001a*/ 	.short	0x0064
        /*001c*/ 	.short	0x0082
	.zero		2


//--------------------- .nv.info                  --------------------------
	.section	.nv.info,"",@"SHT_CUDA_INFO"
	.align	4


	//----- nvinfo : EIATTR_REGCOUNT
	.align		4
        /*0000*/ 	.byte	0x04, 0x2f
        /*0002*/ 	.short	(.L_1 - .L_0)
	.align		4
.L_0:
        /*0004*/ 	.word	index@(_Z12sumOfSquaresPiS_Pl)
        /*0008*/ 	.word	0x0000001c


	//----- nvinfo : EIATTR_FRAME_SIZE
	.align		4
.L_1:
        /*000c*/ 	.byte	0x04, 0x11
        /*000e*/ 	.short	(.L_3 - .L_2)
	.align		4
.L_2:
        /*0010*/ 	.word	index@(_Z12sumOfSquaresPiS_Pl)
        /*0014*/ 	.word	0x00000000


	//----- nvinfo : EIATTR_MIN_STACK_SIZE
	.align		4
.L_3:
        /*0018*/ 	.byte	0x04, 0x12
        /*001a*/ 	.short	(.L_5 - .L_4)
	.align		4
.L_4:
        /*001c*/ 	.word	index@(_Z12sumOfSquaresPiS_Pl)
        /*0020*/ 	.word	0x00000000
.L_5:


//--------------------- .nv.compat                --------------------------
	.section	.nv.compat,"",@"SHT_CUDA_COMPAT_INFO"
	.align	4
        /*0000*/ 	.byte	0x02, 0x09, 0x00, 0x00, 0x02, 0x02, 0x01, 0x00, 0x02, 0x05, 0x05, 0x00, 0x03, 0x07, 0x01, 0x01
        /*0010*/ 	.byte	0x02, 0x03, 0x00, 0x00, 0x02, 0x06, 0x01, 0x00, 0x04, 0x0b, 0x08, 0x00, 0x09, 0x00, 0x00, 0x00
        /*0020*/ 	.byte	0x00, 0x00, 0x00, 0x00


//--------------------- .nv.info._Z12sumOfSquaresPiS_Pl --------------------------
	.section	.nv.info._Z12sumOfSquaresPiS_Pl,"",@"SHT_CUDA_INFO"
	.sectionflags	@""
	.align	4


	//----- nvinfo : EIATTR_CUDA_API_VERSION
	.align		4
        /*0000*/ 	.byte	0x04, 0x37
        /*0002*/ 	.short	(.L_7 - .L_6)
.L_6:
        /*0004*/ 	.word	0x00000082


	//----- nvinfo : EIATTR_KPARAM_INFO
	.align		4
.L_7:
        /*0008*/ 	.byte	0x04, 0x17
        /*000a*/ 	.short	(.L_9 - .L_8)
.L_8:
        /*000c*/ 	.word	0x00000000
        /*0010*/ 	.short	0x0002
        /*0012*/ 	.short	0x0010
        /*0014*/ 	.byte	0x00, 0xf5, 0x21, 0x00


	//----- nvinfo : EIATTR_KPARAM_INFO
	.align		4
.L_9:
        /*0018*/ 	.byte	0x04, 0x17
        /*001a*/ 	.short	(.L_11 - .L_10)
.L_10:
        /*001c*/ 	.word	0x00000000
        /*0020*/ 	.short	0x0001
        /*0022*/ 	.short	0x0008
        /*0024*/ 	.byte	0x00, 0xf5, 0x21, 0x00


	//----- nvinfo : EIATTR_KPARAM_INFO
	.align		4
.L_11:
        /*0028*/ 	.byte	0x04, 0x17
        /*002a*/ 	.short	(.L_13 - .L_12)
.L_12:
        /*002c*/ 	.word	0x00000000
        /*0030*/ 	.short	0x0000
        /*0032*/ 	.short	0x0000
        /*0034*/ 	.byte	0x00, 0xf5, 0x21, 0x00


	//----- nvinfo : EIATTR_SPARSE_MMA_MASK
	.align		4
.L_13:
        /*0038*/ 	.byte	0x03, 0x50
        /*003a*/ 	.short	0x0000


	//----- nvinfo : EIATTR_MAXREG_COUNT
	.align		4
        /*003c*/ 	.byte	0x03, 0x1b
        /*003e*/ 	.short	0x00ff


	//----- nvinfo : EIATTR_MERCURY_ISA_VERSION
	.align		4
        /*0040*/ 	.byte	0x03, 0x5f
        /*0042*/ 	.short	0x0101


	//----- nvinfo : EIATTR_VRC_CTA_INIT_COUNT
	.align		4
        /*0044*/ 	.byte	0x02, 0x4a
	.zero		1
	.zero		1


	//----- nvinfo : EIATTR_EXIT_INSTR_OFFSETS
	.align		4
        /*0048*/ 	.byte	0x04, 0x1c
        /*004a*/ 	.short	(.L_15 - .L_14)


	//   ....[0]....
.L_14:
        /*004c*/ 	.word	0x00000430


	//   ....[1]....
        /*0050*/ 	.word	0x00000490


	//----- nvinfo : EIATTR_CBANK_PARAM_SIZE
	.align		4
.L_15:
        /*0054*/ 	.byte	0x03, 0x19
        /*0056*/ 	.short	0x0018


	//----- nvinfo : EIATTR_PARAM_CBANK
	.align		4
        /*0058*/ 	.byte	0x04, 0x0a
        /*005a*/ 	.short	(.L_17 - .L_16)
	.align		4
.L_16:
        /*005c*/ 	.word	index@(.nv.constant0._Z12sumOfSquaresPiS_Pl)
        /*0060*/ 	.short	0x0380
        /*0062*/ 	.short	0x0018


	//----- nvinfo : EIATTR_SW_WAR
	.align		4
.L_17:
        /*0064*/ 	.byte	0x04, 0x36
        /*0066*/ 	.short	(.L_19 - .L_18)
.L_18:
        /*0068*/ 	.word	0x00000008
.L_19:


//--------------------- .nv.callgraph             --------------------------
	.section	.nv.callgraph,"",@"SHT_CUDA_CALLGRAPH"
	.align	4
	.sectionentsize	8
	.align		4
        /*0000*/ 	.word	0x00000000
	.align		4
        /*0004*/ 	.word	0xffffffff
	.align		4
        /*0008*/ 	.word	0x00000000
	.align		4
        /*000c*/ 	.word	0xfffffffe
	.align		4
        /*0010*/ 	.word	0x00000000
	.align		4
        /*0014*/ 	.word	0xfffffffd
	.align		4
        /*0018*/ 	.word	0x00000000
	.align		4
        /*001c*/ 	.word	0xfffffffc


//--------------------- .text._Z12sumOfSquaresPiS_Pl --------------------------
	.section	.text._Z12sumOfSquaresPiS_Pl,"ax",@progbits
	.align	128
.text._Z12sumOfSquaresPiS_Pl:
        .type           _Z12sumOfSquaresPiS_Pl,@function
        .size           _Z12sumOfSquaresPiS_Pl,(.L_x_2 - _Z12sumOfSquaresPiS_Pl)
        .other          _Z12sumOfSquaresPiS_Pl,@"STO_CUDA_ENTRY STV_DEFAULT"
_Z12sumOfSquaresPiS_Pl:
[----:B------:R-:W-:Y:S01]  /*0000*/  LDC R1, c[0x0][0x37c] ;  /* 0x0000df00ff017b82 */ /* 0x000fe20000000800 */
[----:B------:R-:W0:Y:S02]  /*0010*/  S2R R0, SR_TID.X ;  /* 0x0000000000007919 */ /* 0x000e240000002100 */
[----:B0-----:R-:W-:-:S13]  /*0020*/  ISETP.NE.AND P0, PT, R0, RZ, PT ;  /* 0x000000ff0000720c */ /* 0x001fda0003f05270 */
[----:B------:R-:W-:Y:S01]  /*0030*/  @!P0 CS2R R2, SR_CLOCKLO ;  /* 0x0000000000028805 */ /* 0x000fe20000015000 */
[----:B------:R-:W0:Y:S01]  /*0040*/  LDC.64 R4, c[0x0][0x380] ;  /* 0x0000e000ff047b82 */ /* 0x000e220000000a00 */
[----:B------:R-:W-:Y:S01]  /*0050*/  HFMA2 R18, -RZ, RZ, 0, 0 ;  /* 0x00000000ff127431 */ /* 0x000fe200000001ff */
[----:B------:R-:W1:Y:S01]  /*0060*/  LDCU.64 UR6, c[0x0][0x358] ;  /* 0x00006b00ff0677ac */ /* 0x000e620008000a00 */
[----:B------:R-:W-:Y:S01]  /*0070*/  UMOV UR4, URZ ;  /* 0x000000ff00047c82 */ /* 0x000fe20008000000 */
[----:B0-----:R-:W-:-:S03]  /*0080*/  IMAD.WIDE.U32 R4, R0, 0x4, R4 ;  /* 0x0000000400047825 */ /* 0x001fc600078e0004 */
[----:B------:R-:W-:-:S04]  /*0090*/  IADD3 R4, P1, PT, R4, 0x8000, RZ ;  /* 0x0000800004047810 */ /* 0x000fc80007f3e0ff */
[----:B-1----:R-:W-:-:S09]  /*00a0*/  IADD3.X R5, PT, PT, RZ, R5, RZ, P1, !PT ;  /* 0x00000005ff057210 */ /* 0x002fd20000ffe4ff */
.L_x_0:
[----:B------:R-:W2:Y:S04]  /*00b0*/  LDG.E R19, desc[UR6][R4.64+-0x8000] ;  /* 0xff80000604137981 */ /* 0x000ea8000c1e1900 */
[----:B------:R-:W3:Y:S04]  /*00c0*/  LDG.E R21, desc[UR6][R4.64+-0x7000] ;  /* 0xff90000604157981 */ /* 0x000ee8000c1e1900 */
[----:B------:R-:W4:Y:S04]  /*00d0*/  LDG.E R23, desc[UR6][R4.64+-0x6000] ;  /* 0xffa0000604177981 */ /* 0x000f28000c1e1900 */
[----:B------:R-:W5:Y:S04]  /*00e0*/  LDG.E R25, desc[UR6][R4.64+-0x5000] ;  /* 0xffb0000604197981 */ /* 0x000f68000c1e1900 */
        /* <DEDUP_REMOVED lines=11> */
[----:B------:R0:W5:Y:S01]  /*01a0*/  LDG.E R6, desc[UR6][R4.64+0x7000] ;  /* 0x0070000604067981 */ /* 0x000162000c1e1900 */
[----:B------:R-:W-:-:S04]  /*01b0*/  UIADD3 UR4, UPT, UPT, UR4, 0x10, URZ ;  /* 0x0000001004047890 */ /* 0x000fc8000fffe0ff */
[----:B------:R-:W-:Y:S01]  /*01c0*/  UISETP.NE.AND UP0, UPT, UR4, 0x400, UPT ;  /* 0x000004000400788c */ /* 0x000fe2000bf05270 */
[----:B0-----:R-:W-:-:S04]  /*01d0*/  IADD3 R4, P1, PT, R4, 0x10000, RZ ;  /* 0x0001000004047810 */ /* 0x001fc80007f3e0ff */
[----:B------:R-:W-:Y:S01]  /*01e0*/  IADD3.X R5, PT, PT, RZ, R5, RZ, P1, !PT ;  /* 0x00000005ff057210 */ /* 0x000fe20000ffe4ff */
[----:B--2---:R-:W-:-:S04]  /*01f0*/  IMAD R20, R19, R19, RZ ;  /* 0x0000001313147224 */ /* 0x004fc800078e02ff */
[----:B------:R-:W-:Y:S02]  /*0200*/  IMAD R20, R19, R20, R18 ;  /* 0x0000001413147224 */ /* 0x000fe400078e0212 */
[----:B---3--:R-:W-:Y:S02]  /*0210*/  IMAD R18, R21, R21, RZ ;  /* 0x0000001515127224 */ /* 0x008fe400078e02ff */
[----:B----4-:R-:W-:Y:S02]  /*0220*/  IMAD R19, R23, R23, RZ ;  /* 0x0000001717137224 */ /* 0x010fe400078e02ff */
[----:B------:R-:W-:-:S04]  /*0230*/  IMAD R18, R21, R18, R20 ;  /* 0x0000001215127224 */ /* 0x000fc800078e0214 */
[----:B------:R-:W-:Y:S02]  /*0240*/  IMAD R18, R23, R19, R18 ;  /* 0x0000001317127224 */ /* 0x000fe400078e0212 */
[----:B-----5:R-:W-:-:S04]  /*0250*/  IMAD R19, R25, R25, RZ ;  /* 0x0000001919137224 */ /* 0x020fc800078e02ff */
[----:B------:R-:W-:Y:S02]  /*0260*/  IMAD R18, R25, R19, R18 ;  /* 0x0000001319127224 */ /* 0x000fe400078e0212 */
[----:B------:R-:W-:-:S04]  /*0270*/  IMAD R19, R17, R17, RZ ;  /* 0x0000001111137224 */ /* 0x000fc800078e02ff */
        /* <DEDUP_REMOVED lines=11> */
[C---:B------:R-:W-:Y:S02]  /*0330*/  IMAD R13, R11.reuse, R11, RZ ;  /* 0x0000000b0b0d7224 */ /* 0x040fe400078e02ff */
[----:B------:R-:W-:Y:S02]  /*0340*/  IMAD R18, R6, R6, RZ ;  /* 0x0000000606127224 */ /* 0x000fe400078e02ff */
[----:B------:R-:W-:Y:S02]  /*0350*/  IMAD R13, R11, R13, R12 ;  /* 0x0000000d0b0d7224 */ /* 0x000fe400078e020c */
[----:B------:R-:W-:-:S04]  /*0360*/  IMAD R11, R10, R10, RZ ;  /* 0x0000000a0a0b7224 */ /* 0x000fc800078e02ff */
[----:B------:R-:W-:Y:S02]  /*0370*/  IMAD R10, R10, R11, R13 ;  /* 0x0000000b0a0a7224 */ /* 0x000fe400078e020d */
[----:B------:R-:W-:-:S04]  /*0380*/  IMAD R11, R9, R9, RZ ;  /* 0x00000009090b7224 */ /* 0x000fc800078e02ff */
[----:B------:R-:W-:Y:S02]  /*0390*/  IMAD R11, R9, R11, R10 ;  /* 0x0000000b090b7224 */ /* 0x000fe400078e020a */
[C---:B------:R-:W-:Y:S02]  /*03a0*/  IMAD R9, R8.reuse, R8, RZ ;  /* 0x0000000808097224 */ /* 0x040fe400078e02ff */
[----:B------:R-:W-:Y:S02]  /*03b0*/  IMAD R10, R7, R7, RZ ;  /* 0x00000007070a7224 */ /* 0x000fe400078e02ff */
[----:B------:R-:W-:-:S04]  /*03c0*/  IMAD R8, R8, R9, R11 ;  /* 0x0000000908087224 */ /* 0x000fc800078e020b */
[----:B------:R-:W-:-:S04]  /*03d0*/  IMAD R7, R7, R10, R8 ;  /* 0x0000000a07077224 */ /* 0x000fc800078e0208 */
[----:B------:R-:W-:Y:S01]  /*03e0*/  IMAD R18, R6, R18, R7 ;  /* 0x0000001206127224 */ /* 0x000fe200078e0207 */
[----:B------:R-:W-:Y:S06]  /*03f0*/  BRA.U UP0, `(.L_x_0) ;  /* 0xfffffffd002c7547 */ /* 0x000fec000b83ffff */
[----:B------:R-:W0:Y:S02]  /*0400*/  LDC.64 R4, c[0x0][0x388] ;  /* 0x0000e200ff047b82 */ /* 0x000e240000000a00 */
[----:B0-----:R-:W-:-:S05]  /*0410*/  IMAD.WIDE.U32 R4, R0, 0x4, R4 ;  /* 0x0000000400047825 */ /* 0x001fca00078e0004 */
[----:B------:R0:W-:Y:S01]  /*0420*/  STG.E desc[UR6][R4.64], R18 ;  /* 0x0000001204007986 */ /* 0x0001e2000c101906 */
[----:B------:R-:W-:Y:S05]  /*0430*/  @P0 EXIT ;  /* 0x000000000000094d */ /* 0x000fea0003800000 */
[----:B------:R-:W-:Y:S01]  /*0440*/  CS2R R6, SR_CLOCKLO ;  /* 0x0000000000067805 */ /* 0x000fe20000015000 */
[----:B0-----:R-:W0:Y:S05]  /*0450*/  LDC.64 R4, c[0x0][0x390] ;  /* 0x0000e400ff047b82 */ /* 0x001e2a0000000a00 */
[----:B------:R-:W-:-:S04]  /*0460*/  IADD3 R2, P0, PT, -R2, R6, RZ ;  /* 0x0000000602027210 */ /* 0x000fc80007f1e1ff */
[----:B------:R-:W-:-:S05]  /*0470*/  IADD3.X R3, PT, PT, ~R3, R7, RZ, P0, !PT ;  /* 0x0000000703037210 */ /* 0x000fca00007fe5ff */
[----:B0-----:R-:W-:Y:S01]  /*0480*/  STG.E.64 desc[UR6][R4.64], R2 ;  /* 0x0000000204007986 */ /* 0x001fe2000c101b06 */
[----:B------:R-:W-:Y:S05]  /*0490*/  EXIT ;  /* 0x000000000000794d */ /* 0x000fea0003800000 */
.L_x_1:
[----:B------:R-:W-:-:S00]  /*04a0*/  BRA `(.L_x_1) ;  /* 0xfffffffc00fc7947 */ /* 0x000fc0000383ffff */
[----:B------:R-:W-:-:S00]  /*04b0*/  NOP ;  /* 0x0000000000007918 */ /* 0x000fc00000000000 */
        /* <DEDUP_REMOVED lines=12> */
.L_x_2:


//--------------------- .nv.shared.reserved.0     --------------------------
	.section	.nv.shared.reserved.0,"aw",@nobits
	.weak		__nv_reservedSMEM_offset_0_alias
	.size		__nv_reservedSMEM_offset_0_alias, 0, 64
	.other		__nv_reservedSMEM_offset_0_alias,@"STO_CUDA_RESERVED_SHARED STV_DEFAULT"
__nv_reservedSMEM_offset_0_alias:
	.zero		0
	.zero		64


//--------------------- .nv.constant0._Z12sumOfSquaresPiS_Pl --------------------------
	.section	.nv.constant0._Z12sumOfSquaresPiS_Pl,"a",@progbits
	.sectionflags	@""
	.align	4
.nv.constant0._Z12sumOfSquaresPiS_Pl:
	.zero		920


//--------------------- SYMBOLS --------------------------

	.type		.nv.reservedSmem.offset0,@object
	.size		.nv.reservedSmem.offset0,0x4
